//
// Generated by NVIDIA NVVM Compiler
//
// Compiler Build ID: CL-36424714
// Cuda compilation tools, release 13.0, V13.0.88
// Based on NVVM 20.0.0
//

.version 9.0
.target sm_100
.address_size 64

	// .globl	_Z4calcPfS_S_S_S_

.visible .entry _Z4calcPfS_S_S_S_(
	.param .u64 .ptr .align 1 _Z4calcPfS_S_S_S__param_0,
	.param .u64 .ptr .align 1 _Z4calcPfS_S_S_S__param_1,
	.param .u64 .ptr .align 1 _Z4calcPfS_S_S_S__param_2,
	.param .u64 .ptr .align 1 _Z4calcPfS_S_S_S__param_3,
	.param .u64 .ptr .align 1 _Z4calcPfS_S_S_S__param_4
)
{
	.reg .b32 	%r<7>;
	.reg .b32 	%f<24>;
	.reg .b64 	%rd<17>;

	ld.param.u64 	%rd1, [_Z4calcPfS_S_S_S__param_0];
	ld.param.u64 	%rd2, [_Z4calcPfS_S_S_S__param_1];
	ld.param.u64 	%rd3, [_Z4calcPfS_S_S_S__param_2];
	ld.param.u64 	%rd4, [_Z4calcPfS_S_S_S__param_3];
	ld.param.u64 	%rd5, [_Z4calcPfS_S_S_S__param_4];
	cvta.to.global.u64 	%rd6, %rd5;
	cvta.to.global.u64 	%rd7, %rd3;
	cvta.to.global.u64 	%rd8, %rd2;
	cvta.to.global.u64 	%rd9, %rd4;
	cvta.to.global.u64 	%rd10, %rd1;
	mov.u32 	%r1, %ntid.x;
	mov.u32 	%r2, %ctaid.x;
	mov.u32 	%r3, %tid.x;
	mad.lo.s32 	%r4, %r1, %r2, %r3;
	mul.wide.s32 	%rd11, %r4, 4;
	add.s64 	%rd12, %rd10, %rd11;
	ld.global.f32 	%f1, [%rd12];
	add.s64 	%rd13, %rd9, %rd11;
	ld.global.f32 	%f2, [%rd13];
	add.s64 	%rd14, %rd8, %rd11;
	ld.global.f32 	%f3, [%rd14];
	mul.f32 	%f4, %f3, %f3;
	sub.f32 	%f5, %f2, %f4;
	neg.f32 	%f6, %f5;
	add.s64 	%rd15, %rd7, %rd11;
	ld.global.f32 	%f7, [%rd15];
	add.f32 	%f8, %f7, %f7;
	mul.f32 	%f9, %f7, %f8;
	div.rn.f32 	%f10, %f6, %f9;
	fma.rn.f32 	%f11, %f10, 0f3BBB989D, 0f3F000000;
	cvt.sat.f32.f32 	%f12, %f11;
	mov.f32 	%f13, 0f4B400001;
	mov.f32 	%f14, 0f437C0000;
	fma.rm.f32 	%f15, %f12, %f14, %f13;
	add.f32 	%f16, %f15, 0fCB40007F;
	neg.f32 	%f17, %f16;
	fma.rn.f32 	%f18, %f10, 0f3FB8AA3B, %f17;
	fma.rn.f32 	%f19, %f10, 0f32A57060, %f18;
	mov.b32 	%r5, %f15;
	shl.b32 	%r6, %r5, 23;
	mov.b32 	%f20, %r6;
	ex2.approx.ftz.f32 	%f21, %f19;
	mul.f32 	%f22, %f21, %f20;
	mul.f32 	%f23, %f1, %f22;
	add.s64 	%rd16, %rd6, %rd11;
	st.global.f32 	[%rd16], %f23;
	ret;

}


// ===== COMPILED SASS (sm_100) =====

	.target	sm_100

	.elftype	@"ET_EXEC"


//--------------------- .note.nv.tkinfo           --------------------------
	.section	.note.nv.tkinfo,"",@"SHT_NOTE"
	.sectionflags	@"SHF_NOTE_NV_TKINFO"
	.tkinfo
        /*0018*/ 	.word	0x00000002
        /*0030*/ 	.string	""
        /*0030*/ 	.string	"ptxas"
        /*0030*/ 	.string	"Cuda compilation tools, release 13.0, V13.0.88"
        /*0030*/ 	.string	"Build cuda_13.0.r13.0/compiler.36424714_0"
        /*0030*/ 	.string	"-arch sm_100 -m 64 "



//--------------------- .note.nv.cuinfo           --------------------------
	.section	.note.nv.cuinfo,"",@"SHT_NOTE"
	.sectionflags	@"SHF_NOTE_NV_CUINFO"
        /*0018*/ 	.short	0x0002
        /*001a*/ 	.short	0x0064
        /*001c*/ 	.short	0x0082
	.zero		2


//--------------------- .nv.info                  --------------------------
	.section	.nv.info,"",@"SHT_CUDA_INFO"
	.align	4


	//----- nvinfo : EIATTR_REGCOUNT
	.align		4
        /*0000*/ 	.byte	0x04, 0x2f
        /*0002*/ 	.short	(.L_1 - .L_0)
	.align		4
.L_0:
        /*0004*/ 	.word	index@(_Z4calcPfS_S_S_S_)
        /*0008*/ 	.word	0x00000011


	//----- nvinfo : EIATTR_FRAME_SIZE
	.align		4
.L_1:
        /*000c*/ 	.byte	0x04, 0x11
        /*000e*/ 	.short	(.L_3 - .L_2)
	.align		4
.L_2:
        /*0010*/ 	.word	index@($__internal_0_$__cuda_sm3x_div_rn_noftz_f32_slowpath)
        /*0014*/ 	.word	0x00000000


	//----- nvinfo : EIATTR_FRAME_SIZE
	.align		4
.L_3:
        /*0018*/ 	.byte	0x04, 0x11
        /*001a*/ 	.short	(.L_5 - .L_4)
	.align		4
.L_4:
        /*001c*/ 	.word	index@(_Z4calcPfS_S_S_S_)
        /*0020*/ 	.word	0x00000000


	//----- nvinfo : EIATTR_MIN_STACK_SIZE
	.align		4
.L_5:
        /*0024*/ 	.byte	0x04, 0x12
        /*0026*/ 	.short	(.L_7 - .L_6)
	.align		4
.L_6:
        /*0028*/ 	.word	index@(_Z4calcPfS_S_S_S_)
        /*002c*/ 	.word	0x00000000
.L_7:


//--------------------- .nv.compat                --------------------------
	.section	.nv.compat,"",@"SHT_CUDA_COMPAT_INFO"
	.align	4
        /*0000*/ 	.byte	0x02, 0x09, 0x00, 0x00, 0x02, 0x02, 0x01, 0x00, 0x02, 0x05, 0x05, 0x00, 0x03, 0x07, 0x01, 0x01
        /*0010*/ 	.byte	0x02, 0x03, 0x00, 0x00, 0x02, 0x06, 0x01, 0x00, 0x04, 0x0b, 0x08, 0x00, 0x01, 0x00, 0x00, 0x00
        /*0020*/ 	.byte	0x00, 0x00, 0x00, 0x00


//--------------------- .nv.info._Z4calcPfS_S_S_S_ --------------------------
	.section	.nv.info._Z4calcPfS_S_S_S_,"",@"SHT_CUDA_INFO"
	.sectionflags	@""
	.align	4


	//----- nvinfo : EIATTR_CUDA_API_VERSION
	.align		4
        /*0000*/ 	.byte	0x04, 0x37
        /*0002*/ 	.short	(.L_9 - .L_8)
.L_8:
        /*0004*/ 	.word	0x00000082


	//----- nvinfo : EIATTR_KPARAM_INFO
	.align		4
.L_9:
        /*0008*/ 	.byte	0x04, 0x17
        /*000a*/ 	.short	(.L_11 - .L_10)
.L_10:
        /*000c*/ 	.word	0x00000000
        /*0010*/ 	.short	0x0004
        /*0012*/ 	.short	0x0020
        /*0014*/ 	.byte	0x00, 0xf5, 0x21, 0x00


	//----- nvinfo : EIATTR_KPARAM_INFO
	.align		4
.L_11:
        /*0018*/ 	.byte	0x04, 0x17
        /*001a*/ 	.short	(.L_13 - .L_12)
.L_12:
        /*001c*/ 	.word	0x00000000
        /*0020*/ 	.short	0x0003
        /*0022*/ 	.short	0x0018
        /*0024*/ 	.byte	0x00, 0xf5, 0x21, 0x00


	//----- nvinfo : EIATTR_KPARAM_INFO
	.align		4
.L_13:
        /*0028*/ 	.byte	0x04, 0x17
        /*002a*/ 	.short	(.L_15 - .L_14)
.L_14:
        /*002c*/ 	.word	0x00000000
        /*0030*/ 	.short	0x0002
        /*0032*/ 	.short	0x0010
        /*0034*/ 	.byte	0x00, 0xf5, 0x21, 0x00


	//----- nvinfo : EIATTR_KPARAM_INFO
	.align		4
.L_15:
        /*0038*/ 	.byte	0x04, 0x17
        /*003a*/ 	.short	(.L_17 - .L_16)
.L_16:
        /*003c*/ 	.word	0x00000000
        /*0040*/ 	.short	0x0001
        /*0042*/ 	.short	0x0008
        /*0044*/ 	.byte	0x00, 0xf5, 0x21, 0x00


	//----- nvinfo : EIATTR_KPARAM_INFO
	.align		4
.L_17:
        /*0048*/ 	.byte	0x04, 0x17
        /*004a*/ 	.short	(.L_19 - .L_18)
.L_18:
        /*004c*/ 	.word	0x00000000
        /*0050*/ 	.short	0x0000
        /*0052*/ 	.short	0x0000
        /*0054*/ 	.byte	0x00, 0xf5, 0x21, 0x00


	//----- nvinfo : EIATTR_SPARSE_MMA_MASK
	.align		4
.L_19:
        /*0058*/ 	.byte	0x03, 0x50
        /*005a*/ 	.short	0x0000


	//----- nvinfo : EIATTR_MAXREG_COUNT
	.align		4
        /*005c*/ 	.byte	0x03, 0x1b
        /*005e*/ 	.short	0x00ff


	//----- nvinfo : EIATTR_MERCURY_ISA_VERSION
	.align		4
        /*0060*/ 	.byte	0x03, 0x5f
        /*0062*/ 	.short	0x0101


	//----- nvinfo : EIATTR_VRC_CTA_INIT_COUNT
	.align		4
        /*0064*/ 	.byte	0x02, 0x4a
	.zero		1
	.zero		1


	//----- nvinfo : EIATTR_EXIT_INSTR_OFFSETS
	.align		4
        /*0068*/ 	.byte	0x04, 0x1c
        /*006a*/ 	.short	(.L_21 - .L_20)


	//   ....[0]....
.L_20:
        /*006c*/ 	.word	0x00000310


	//----- nvinfo : EIATTR_CRS_STACK_SIZE
	.align		4
.L_21:
        /*0070*/ 	.byte	0x04, 0x1e
        /*0072*/ 	.short	(.L_23 - .L_22)
.L_22:
        /*0074*/ 	.word	0x00000000


	//----- nvinfo : EIATTR_CBANK_PARAM_SIZE
	.align		4
.L_23:
        /*0078*/ 	.byte	0x03, 0x19
        /*007a*/ 	.short	0x0028


	//----- nvinfo : EIATTR_PARAM_CBANK
	.align		4
        /*007c*/ 	.byte	0x04, 0x0a
        /*007e*/ 	.short	(.L_25 - .L_24)
	.align		4
.L_24:
        /*0080*/ 	.word	index@(.nv.constant0._Z4calcPfS_S_S_S_)
        /*0084*/ 	.short	0x0380
        /*0086*/ 	.short	0x0028


	//----- nvinfo : EIATTR_SW_WAR
	.align		4
.L_25:
        /*0088*/ 	.byte	0x04, 0x36
        /*008a*/ 	.short	(.L_27 - .L_26)
.L_26:
        /*008c*/ 	.word	0x00000008
.L_27:


//--------------------- .nv.callgraph             --------------------------
	.section	.nv.callgraph,"",@"SHT_CUDA_CALLGRAPH"
	.align	4
	.sectionentsize	8
	.align		4
        /*0000*/ 	.word	0x00000000
	.align		4
        /*0004*/ 	.word	0xffffffff
	.align		4
        /*0008*/ 	.word	0x00000000
	.align		4
        /*000c*/ 	.word	0xfffffffe
	.align		4
        /*0010*/ 	.word	0x00000000
	.align		4
        /*0014*/ 	.word	0xfffffffd
	.align		4
        /*0018*/ 	.word	0x00000000
	.align		4
        /*001c*/ 	.word	0xfffffffc


//--------------------- .text._Z4calcPfS_S_S_S_   --------------------------
	.section	.text._Z4calcPfS_S_S_S_,"ax",@progbits
	.align	128
        .global         _Z4calcPfS_S_S_S_
        .type           _Z4calcPfS_S_S_S_,@function
        .size           _Z4calcPfS_S_S_S_,(.L_x_14 - _Z4calcPfS_S_S_S_)
        .other          _Z4calcPfS_S_S_S_,@"STO_CUDA_ENTRY STV_DEFAULT"
_Z4calcPfS_S_S_S_:
.text._Z4calcPfS_S_S_S_:
[----:B------:R-:W-:Y:S01]  /*0000*/  LDC R1, c[0x0][0x37c] ;  /* 0x0000df00ff017b82 */ /* 0x000fe20000000800 */
[----:B------:R-:W0:Y:S07]  /*0010*/  S2R R2, SR_CTAID.X ;  /* 0x0000000000027919 */ /* 0x000e2e0000002500 */
[----:B------:R-:W1:Y:S01]  /*0020*/  LDC.64 R10, c[0x0][0x390] ;  /* 0x0000e400ff0a7b82 */ /* 0x000e620000000a00 */
[----:B------:R-:W0:Y:S01]  /*0030*/  LDCU UR6, c[0x0][0x360] ;  /* 0x00006c00ff0677ac */ /* 0x000e220008000800 */
[----:B------:R-:W0:Y:S01]  /*0040*/  S2R R3, SR_TID.X ;  /* 0x0000000000037919 */ /* 0x000e220000002100 */
[----:B------:R-:W2:Y:S05]  /*0050*/  LDCU.64 UR4, c[0x0][0x358] ;  /* 0x00006b00ff0477ac */ /* 0x000eaa0008000a00 */
[----:B------:R-:W3:Y:S08]  /*0060*/  LDC.64 R8, c[0x0][0x388] ;  /* 0x0000e200ff087b82 */ /* 0x000ef00000000a00 */
[----:B------:R-:W4:Y:S08]  /*0070*/  LDC.64 R6, c[0x0][0x398] ;  /* 0x0000e600ff067b82 */ /* 0x000f300000000a00 */
[----:B------:R-:W4:Y:S01]  /*0080*/  LDC.64 R4, c[0x0][0x380] ;  /* 0x0000e000ff047b82 */ /* 0x000f220000000a00 */
[----:B0-----:R-:W-:-:S04]  /*0090*/  IMAD R2, R2, UR6, R3 ;  /* 0x0000000602027c24 */ /* 0x001fc8000f8e0203 */
[----:B-1----:R-:W-:-:S06]  /*00a0*/  IMAD.WIDE R10, R2, 0x4, R10 ;  /* 0x00000004020a7825 */ /* 0x002fcc00078e020a */
[----:B--2---:R-:W2:Y:S01]  /*00b0*/  LDG.E R10, desc[UR4][R10.64] ;  /* 0x000000040a0a7981 */ /* 0x004ea2000c1e1900 */
[----:B---3--:R-:W-:-:S04]  /*00c0*/  IMAD.WIDE R8, R2, 0x4, R8 ;  /* 0x0000000402087825 */ /* 0x008fc800078e0208 */
[C---:B----4-:R-:W-:Y:S02]  /*00d0*/  IMAD.WIDE R6, R2.reuse, 0x4, R6 ;  /* 0x0000000402067825 */ /* 0x050fe400078e0206 */
[----:B------:R-:W3:Y:S04]  /*00e0*/  LDG.E R9, desc[UR4][R8.64] ;  /* 0x0000000408097981 */ /* 0x000ee8000c1e1900 */
[----:B------:R-:W3:Y:S01]  /*00f0*/  LDG.E R0, desc[UR4][R6.64] ;  /* 0x0000000406007981 */ /* 0x000ee2000c1e1900 */
[----:B------:R-:W-:-:S06]  /*0100*/  IMAD.WIDE R4, R2, 0x4, R4 ;  /* 0x0000000402047825 */ /* 0x000fcc00078e0204 */
[----:B------:R0:W5:Y:S01]  /*0110*/  LDG.E R4, desc[UR4][R4.64] ;  /* 0x0000000404047981 */ /* 0x000162000c1e1900 */
[----:B------:R-:W-:Y:S01]  /*0120*/  BSSY.RECONVERGENT B0, `(.L_x_0) ;  /* 0x0000010000007945 */ /* 0x000fe20003800200 */
[----:B--2---:R-:W-:-:S04]  /*0130*/  FADD R3, R10, R10 ;  /* 0x0000000a0a037221 */ /* 0x004fc80000000000 */
[----:B------:R-:W-:-:S04]  /*0140*/  FMUL R13, R10, R3 ;  /* 0x000000030a0d7220 */ /* 0x000fc80000400000 */
[----:B------:R-:W1:Y:S01]  /*0150*/  MUFU.RCP R12, R13 ;  /* 0x0000000d000c7308 */ /* 0x000e620000001000 */
[----:B---3--:R-:W-:-:S07]  /*0160*/  FFMA R0, -R9, R9, R0 ;  /* 0x0000000909007223 */ /* 0x008fce0000000100 */
[----:B------:R-:W2:Y:S01]  /*0170*/  FCHK P0, -R0, R13 ;  /* 0x0000000d00007302 */ /* 0x000ea20000000100 */
[----:B-1----:R-:W-:-:S04]  /*0180*/  FFMA R3, -R13, R12, 1 ;  /* 0x3f8000000d037423 */ /* 0x002fc8000000010c */
[----:B------:R-:W-:-:S04]  /*0190*/  FFMA R3, R12, R3, R12 ;  /* 0x000000030c037223 */ /* 0x000fc8000000000c */
[----:B------:R-:W-:-:S04]  /*01a0*/  FFMA R6, -R0, R3, RZ ;  /* 0x0000000300067223 */ /* 0x000fc800000001ff */
[----:B------:R-:W-:-:S04]  /*01b0*/  FFMA R7, -R13, R6, -R0 ;  /* 0x000000060d077223 */ /* 0x000fc80000000900 */
[----:B------:R-:W-:Y:S01]  /*01c0*/  FFMA R3, R3, R7, R6 ;  /* 0x0000000703037223 */ /* 0x000fe20000000006 */
[----:B0-2---:R-:W-:Y:S06]  /*01d0*/  @!P0 BRA `(.L_x_1) ;  /* 0x0000000000108947 */ /* 0x005fec0003800000 */
[----:B------:R-:W-:Y:S01]  /*01e0*/  FADD R3, -R0, -RZ ;  /* 0x800000ff00037221 */ /* 0x000fe20000000100 */
[----:B------:R-:W-:-:S07]  /*01f0*/  MOV R6, 0x210 ;  /* 0x0000021000067802 */ /* 0x000fce0000000f00 */
[----:B-----5:R-:W-:Y:S05]  /*0200*/  CALL.REL.NOINC `($__internal_0_$__cuda_sm3x_div_rn_noftz_f32_slowpath) ;  /* 0x0000000000447944 */ /* 0x020fea0003c00000 */
[----:B------:R-:W-:-:S07]  /*0210*/  IMAD.MOV.U32 R3, RZ, RZ, R0 ;  /* 0x000000ffff037224 */ /* 0x000fce00078e0000 */
.L_x_1:
[----:B------:R-:W-:Y:S05]  /*0220*/  BSYNC.RECONVERGENT B0 ;  /* 0x0000000000007941 */ /* 0x000fea0003800200 */
.L_x_0:
[----:B------:R-:W-:Y:S02]  /*0230*/  IMAD.MOV.U32 R0, RZ, RZ, 0x3bbb989d ;  /* 0x3bbb989dff007424 */ /* 0x000fe400078e00ff */
[----:B------:R-:W-:Y:S02]  /*0240*/  IMAD.MOV.U32 R5, RZ, RZ, 0x437c0000 ;  /* 0x437c0000ff057424 */ /* 0x000fe400078e00ff */
[----:B------:R-:W-:-:S04]  /*0250*/  FFMA.SAT R0, R3, R0, 0.5 ;  /* 0x3f00000003007423 */ /* 0x000fc80000002000 */
[----:B------:R-:W-:-:S04]  /*0260*/  FFMA.RM R0, R0, R5, 12582913 ;  /* 0x4b40000100007423 */ /* 0x000fc80000004005 */
[C---:B------:R-:W-:Y:S01]  /*0270*/  FADD R6, R0.reuse, -12583039 ;  /* 0xcb40007f00067421 */ /* 0x040fe20000000000 */
[----:B------:R-:W-:-:S03]  /*0280*/  SHF.L.U32 R0, R0, 0x17, RZ ;  /* 0x0000001700007819 */ /* 0x000fc600000006ff */
[C---:B------:R-:W-:Y:S02]  /*0290*/  FFMA R8, R3.reuse, 1.4426950216293334961, -R6 ;  /* 0x3fb8aa3b03087823 */ /* 0x040fe40000000806 */
[----:B------:R-:W0:Y:S02]  /*02a0*/  LDC.64 R6, c[0x0][0x3a0] ;  /* 0x0000e800ff067b82 */ /* 0x000e240000000a00 */
[----:B------:R-:W-:-:S04]  /*02b0*/  FFMA R8, R3, 1.925963033500011079e-08, R8 ;  /* 0x32a5706003087823 */ /* 0x000fc80000000008 */
[----:B------:R-:W1:Y:S02]  /*02c0*/  MUFU.EX2 R3, R8 ;  /* 0x0000000800037308 */ /* 0x000e640000000800 */
[----:B-1----:R-:W-:Y:S01]  /*02d0*/  FMUL R5, R0, R3 ;  /* 0x0000000300057220 */ /* 0x002fe20000400000 */
[----:B0-----:R-:W-:-:S04]  /*02e0*/  IMAD.WIDE R2, R2, 0x4, R6 ;  /* 0x0000000402027825 */ /* 0x001fc800078e0206 */
[----:B-----5:R-:W-:-:S05]  /*02f0*/  FMUL R5, R4, R5 ;  /* 0x0000000504057220 */ /* 0x020fca0000400000 */
[----:B------:R-:W-:Y:S01]  /*0300*/  STG.E desc[UR4][R2.64], R5 ;  /* 0x0000000502007986 */ /* 0x000fe2000c101904 */
[----:B------:R-:W-:Y:S05]  /*0310*/  EXIT ;  /* 0x000000000000794d */ /* 0x000fea0003800000 */
        .weak           $__internal_0_$__cuda_sm3x_div_rn_noftz_f32_slowpath
        .type           $__internal_0_$__cuda_sm3x_div_rn_noftz_f32_slowpath,@function
        .size           $__internal_0_$__cuda_sm3x_div_rn_noftz_f32_slowpath,(.L_x_14 - $__internal_0_$__cuda_sm3x_div_rn_noftz_f32_slowpath)
$__internal_0_$__cuda_sm3x_div_rn_noftz_f32_slowpath:
[----:B------:R-:W-:Y:S01]  /*0320*/  SHF.R.U32.HI R5, RZ, 0x17, R13 ;  /* 0x00000017ff057819 */ /* 0x000fe2000001160d */
[----:B------:R-:W-:Y:S01]  /*0330*/  BSSY.RECONVERGENT B1, `(.L_x_2) ;  /* 0x0000063000017945 */ /* 0x000fe20003800200 */
[----:B------:R-:W-:Y:S02]  /*0340*/  SHF.R.U32.HI R0, RZ, 0x17, R3 ;  /* 0x00000017ff007819 */ /* 0x000fe40000011603 */
[----:B------:R-:W-:Y:S02]  /*0350*/  LOP3.LUT R7, R5, 0xff, RZ, 0xc0, !PT ;  /* 0x000000ff05077812 */ /* 0x000fe400078ec0ff */
[----:B------:R-:W-:-:S03]  /*0360*/  LOP3.LUT R5, R0, 0xff, RZ, 0xc0, !PT ;  /* 0x000000ff00057812 */ /* 0x000fc600078ec0ff */
[----:B------:R-:W-:Y:S02]  /*0370*/  VIADD R10, R7, 0xffffffff ;  /* 0xffffffff070a7836 */ /* 0x000fe40000000000 */
[----:B------:R-:W-:-:S03]  /*0380*/  VIADD R9, R5, 0xffffffff ;  /* 0xffffffff05097836 */ /* 0x000fc60000000000 */
[----:B------:R-:W-:-:S04]  /*0390*/  ISETP.GT.U32.AND P0, PT, R10, 0xfd, PT ;  /* 0x000000fd0a00780c */ /* 0x000fc80003f04070 */
[----:B------:R-:W-:-:S13]  /*03a0*/  ISETP.GT.U32.OR P0, PT, R9, 0xfd, P0 ;  /* 0x000000fd0900780c */ /* 0x000fda0000704470 */
[----:B------:R-:W-:Y:S01]  /*03b0*/  @!P0 IMAD.MOV.U32 R8, RZ, RZ, RZ ;  /* 0x000000ffff088224 */ /* 0x000fe200078e00ff */
[----:B------:R-:W-:Y:S06]  /*03c0*/  @!P0 BRA `(.L_x_3) ;  /* 0x0000000000608947 */ /* 0x000fec0003800000 */
[----:B------:R-:W-:Y:S02]  /*03d0*/  FSETP.GTU.FTZ.AND P0, PT, |R3|, +INF , PT ;  /* 0x7f8000000300780b */ /* 0x000fe40003f1c200 */
[----:B------:R-:W-:Y:S02]  /*03e0*/  FSETP.GTU.FTZ.AND P1, PT, |R13|, +INF , PT ;  /* 0x7f8000000d00780b */ /* 0x000fe40003f3c200 */
[----:B------:R-:W-:Y:S02]  /*03f0*/  MOV R0, R13 ;  /* 0x0000000d00007202 */ /* 0x000fe40000000f00 */
[----:B------:R-:W-:-:S13]  /*0400*/  PLOP3.LUT P0, PT, P0, P1, PT, 0xf8, 0x8f ;  /* 0x00000000008f781c */ /* 0x000fda0000703f70 */
[----:B------:R-:W-:Y:S05]  /*0410*/  @P0 BRA `(.L_x_4) ;  /* 0x00000004004c0947 */ /* 0x000fea0003800000 */
[----:B------:R-:W-:-:S13]  /*0420*/  LOP3.LUT P0, RZ, R13, 0x7fffffff, R3, 0xc8, !PT ;  /* 0x7fffffff0dff7812 */ /* 0x000fda000780c803 */
[----:B------:R-:W-:Y:S05]  /*0430*/  @!P0 BRA `(.L_x_5) ;  /* 0x00000004003c8947 */ /* 0x000fea0003800000 */
[C---:B------:R-:W-:Y:S02]  /*0440*/  FSETP.NEU.FTZ.AND P2, PT, |R3|.reuse, +INF , PT ;  /* 0x7f8000000300780b */ /* 0x040fe40003f5d200 */
[----:B------:R-:W-:Y:S02]  /*0450*/  FSETP.NEU.FTZ.AND P1, PT, |R0|, +INF , PT ;  /* 0x7f8000000000780b */ /* 0x000fe40003f3d200 */
[----:B------:R-:W-:-:S11]  /*0460*/  FSETP.NEU.FTZ.AND P0, PT, |R3|, +INF , PT ;  /* 0x7f8000000300780b */ /* 0x000fd60003f1d200 */
[----:B------:R-:W-:Y:S05]  /*0470*/  @!P1 BRA !P2, `(.L_x_5) ;  /* 0x00000004002c9947 */ /* 0x000fea0005000000 */
[----:B------:R-:W-:-:S04]  /*0480*/  LOP3.LUT P2, RZ, R3, 0x7fffffff, RZ, 0xc0, !PT ;  /* 0x7fffffff03ff7812 */ /* 0x000fc8000784c0ff */
[----:B------:R-:W-:-:S13]  /*0490*/  PLOP3.LUT P1, PT, P1, P2, PT, 0x2f, 0xf2 ;  /* 0x0000000000f2781c */ /* 0x000fda0000f24577 */
[----:B------:R-:W-:Y:S05]  /*04a0*/  @P1 BRA `(.L_x_6) ;  /* 0x0000000400181947 */ /* 0x000fea0003800000 */
[----:B------:R-:W-:-:S04]  /*04b0*/  LOP3.LUT P1, RZ, R13, 0x7fffffff, RZ, 0xc0, !PT ;  /* 0x7fffffff0dff7812 */ /* 0x000fc8000782c0ff */
[----:B------:R-:W-:-:S13]  /*04c0*/  PLOP3.LUT P0, PT, P0, P1, PT, 0x2f, 0xf2 ;  /* 0x0000000000f2781c */ /* 0x000fda0000702577 */
[----:B------:R-:W-:Y:S05]  /*04d0*/  @P0 BRA `(.L_x_7) ;  /* 0x0000000400000947 */ /* 0x000fea0003800000 */
[----:B------:R-:W-:Y:S02]  /*04e0*/  ISETP.GE.AND P0, PT, R9, RZ, PT ;  /* 0x000000ff0900720c */ /* 0x000fe40003f06270 */
[----:B------:R-:W-:-:S11]  /*04f0*/  ISETP.GE.AND P1, PT, R10, RZ, PT ;  /* 0x000000ff0a00720c */ /* 0x000fd60003f26270 */
[----:B------:R-:W-:Y:S02]  /*0500*/  @P0 IMAD.MOV.U32 R8, RZ, RZ, RZ ;  /* 0x000000ffff080224 */ /* 0x000fe400078e00ff */
[----:B------:R-:W-:Y:S01]  /*0510*/  @!P0 FFMA R3, R3, 1.84467440737095516160e+19, RZ ;  /* 0x5f80000003038823 */ /* 0x000fe200000000ff */
[----:B------:R-:W-:Y:S02]  /*0520*/  @!P0 IMAD.MOV.U32 R8, RZ, RZ, -0x40 ;  /* 0xffffffc0ff088424 */ /* 0x000fe400078e00ff */
[----:B------:R-:W-:-:S03]  /*0530*/  @!P1 FFMA R13, R0, 1.84467440737095516160e+19, RZ ;  /* 0x5f800000000d9823 */ /* 0x000fc600000000ff */
[----:B------:R-:W-:-:S07]  /*0540*/  @!P1 IADD3 R8, PT, PT, R8, 0x40, RZ ;  /* 0x0000004008089810 */ /* 0x000fce0007ffe0ff */
.L_x_3:
[----:B------:R-:W-:Y:S01]  /*0550*/  LEA R0, R7, 0xc0800000, 0x17 ;  /* 0xc080000007007811 */ /* 0x000fe200078eb8ff */
[----:B------:R-:W-:Y:S01]  /*0560*/  VIADD R10, R5, 0xffffff81 ;  /* 0xffffff81050a7836 */ /* 0x000fe20000000000 */
[----:B------:R-:W-:Y:S03]  /*0570*/  BSSY.RECONVERGENT B2, `(.L_x_8) ;  /* 0x0000035000027945 */ /* 0x000fe60003800200 */
[----:B------:R-:W-:Y:S01]  /*0580*/  IMAD.IADD R13, R13, 0x1, -R0 ;  /* 0x000000010d0d7824 */ /* 0x000fe200078e0a00 */
[C---:B------:R-:W-:Y:S01]  /*0590*/  IADD3 R7, PT, PT, R10.reuse, 0x7f, -R7 ;  /* 0x0000007f0a077810 */ /* 0x040fe20007ffe807 */
[----:B------:R-:W-:Y:S02]  /*05a0*/  IMAD R0, R10, -0x800000, R3 ;  /* 0xff8000000a007824 */ /* 0x000fe400078e0203 */
[----:B------:R-:W0:Y:S01]  /*05b0*/  MUFU.RCP R9, R13 ;  /* 0x0000000d00097308 */ /* 0x000e220000001000 */
[----:B------:R-:W-:Y:S01]  /*05c0*/  FADD.FTZ R11, -R13, -RZ ;  /* 0x800000ff0d0b7221 */ /* 0x000fe20000010100 */
[----:B------:R-:W-:-:S03]  /*05d0*/  IADD3 R7, PT, PT, R7, R8, RZ ;  /* 0x0000000807077210 */ /* 0x000fc60007ffe0ff */
[----:B0-----:R-:W-:-:S04]  /*05e0*/  FFMA R12, R9, R11, 1 ;  /* 0x3f800000090c7423 */ /* 0x001fc8000000000b */
[----:B------:R-:W-:-:S04]  /*05f0*/  FFMA R14, R9, R12, R9 ;  /* 0x0000000c090e7223 */ /* 0x000fc80000000009 */
[----:B------:R-:W-:-:S04]  /*0600*/  FFMA R3, R0, R14, RZ ;  /* 0x0000000e00037223 */ /* 0x000fc800000000ff */
[----:B------:R-:W-:-:S04]  /*0610*/  FFMA R12, R11, R3, R0 ;  /* 0x000000030b0c7223 */ /* 0x000fc80000000000 */
[----:B------:R-:W-:-:S04]  /*0620*/  FFMA R9, R14, R12, R3 ;  /* 0x0000000c0e097223 */ /* 0x000fc80000000003 */
[----:B------:R-:W-:-:S04]  /*0630*/  FFMA R12, R11, R9, R0 ;  /* 0x000000090b0c7223 */ /* 0x000fc80000000000 */
[----:B------:R-:W-:-:S05]  /*0640*/  FFMA R0, R14, R12, R9 ;  /* 0x0000000c0e007223 */ /* 0x000fca0000000009 */
[----:B------:R-:W-:-:S04]  /*0650*/  SHF.R.U32.HI R3, RZ, 0x17, R0 ;  /* 0x00000017ff037819 */ /* 0x000fc80000011600 */
[----:B------:R-:W-:-:S05]  /*0660*/  LOP3.LUT R3, R3, 0xff, RZ, 0xc0, !PT ;  /* 0x000000ff03037812 */ /* 0x000fca00078ec0ff */
[----:B------:R-:W-:-:S04]  /*0670*/  IMAD.IADD R11, R3, 0x1, R7 ;  /* 0x00000001030b7824 */ /* 0x000fc800078e0207 */
[----:B------:R-:W-:-:S05]  /*0680*/  VIADD R3, R11, 0xffffffff ;  /* 0xffffffff0b037836 */ /* 0x000fca0000000000 */
[----:B------:R-:W-:-:S13]  /*0690*/  ISETP.GE.U32.AND P0, PT, R3, 0xfe, PT ;  /* 0x000000fe0300780c */ /* 0x000fda0003f06070 */
[----:B------:R-:W-:Y:S05]  /*06a0*/  @!P0 BRA `(.L_x_9) ;  /* 0x0000000000808947 */ /* 0x000fea0003800000 */
[----:B------:R-:W-:-:S13]  /*06b0*/  ISETP.GT.AND P0, PT, R11, 0xfe, PT ;  /* 0x000000fe0b00780c */ /* 0x000fda0003f04270 */
[----:B------:R-:W-:Y:S05]  /*06c0*/  @P0 BRA `(.L_x_10) ;  /* 0x00000000006c0947 */ /* 0x000fea0003800000 */
[----:B------:R-:W-:-:S13]  /*06d0*/  ISETP.GE.AND P0, PT, R11, 0x1, PT ;  /* 0x000000010b00780c */ /* 0x000fda0003f06270 */
[----:B------:R-:W-:Y:S05]  /*06e0*/  @P0 BRA `(.L_x_11) ;  /* 0x0000000000740947 */ /* 0x000fea0003800000 */
[----:B------:R-:W-:Y:S02]  /*06f0*/  ISETP.GE.AND P0, PT, R11, -0x18, PT ;  /* 0xffffffe80b00780c */ /* 0x000fe40003f06270 */
[----:B------:R-:W-:-:S11]  /*0700*/  LOP3.LUT R0, R0, 0x80000000, RZ, 0xc0, !PT ;  /* 0x8000000000007812 */ /* 0x000fd600078ec0ff */
[----:B------:R-:W-:Y:S05]  /*0710*/  @!P0 BRA `(.L_x_11) ;  /* 0x0000000000688947 */ /* 0x000fea0003800000 */
[CCC-:B------:R-:W-:Y:S01]  /*0720*/  FFMA.RZ R3, R14.reuse, R12.reuse, R9.reuse ;  /* 0x0000000c0e037223 */ /* 0x1c0fe2000000c009 */
[C---:B------:R-:W-:Y:S01]  /*0730*/  IADD3 R10, PT, PT, R11.reuse, 0x20, RZ ;  /* 0x000000200b0a7810 */ /* 0x040fe20007ffe0ff */
[CC--:B------:R-:W-:Y:S01]  /*0740*/  FFMA.RM R8, R14.reuse, R12.reuse, R9 ;  /* 0x0000000c0e087223 */ /* 0x0c0fe20000004009 */
[----:B------:R-:W-:Y:S01]  /*0750*/  IMAD.MOV R7, RZ, RZ, -R11 ;  /* 0x000000ffff077224 */ /* 0x000fe200078e0a0b */
[----:B------:R-:W-:Y:S02]  /*0760*/  ISETP.NE.AND P2, PT, R11, RZ, PT ;  /* 0x000000ff0b00720c */ /* 0x000fe40003f45270 */
[----:B------:R-:W-:Y:S01]  /*0770*/  LOP3.LUT R5, R3, 0x7fffff, RZ, 0xc0, !PT ;  /* 0x007fffff03057812 */ /* 0x000fe200078ec0ff */
[----:B------:R-:W-:Y:S01]  /*0780*/  FFMA.RP R3, R14, R12, R9 ;  /* 0x0000000c0e037223 */ /* 0x000fe20000008009 */
[----:B------:R-:W-:Y:S02]  /*0790*/  ISETP.NE.AND P1, PT, R11, RZ, PT ;  /* 0x000000ff0b00720c */ /* 0x000fe40003f25270 */
[----:B------:R-:W-:-:S02]  /*07a0*/  LOP3.LUT R5, R5, 0x800000, RZ, 0xfc, !PT ;  /* 0x0080000005057812 */ /* 0x000fc400078efcff */
[----:B------:R-:W-:Y:S02]  /*07b0*/  FSETP.NEU.FTZ.AND P0, PT, R3, R8, PT ;  /* 0x000000080300720b */ /* 0x000fe40003f1d000 */
[----:B------:R-:W-:Y:S02]  /*07c0*/  SHF.L.U32 R10, R5, R10, RZ ;  /* 0x0000000a050a7219 */ /* 0x000fe400000006ff */
[----:B------:R-:W-:Y:S02]  /*07d0*/  SEL R8, R7, RZ, P2 ;  /* 0x000000ff07087207 */ /* 0x000fe40001000000 */
[----:B------:R-:W-:Y:S02]  /*07e0*/  ISETP.NE.AND P1, PT, R10, RZ, P1 ;  /* 0x000000ff0a00720c */ /* 0x000fe40000f25270 */
[----:B------:R-:W-:Y:S02]  /*07f0*/  SHF.R.U32.HI R8, RZ, R8, R5 ;  /* 0x00000008ff087219 */ /* 0x000fe40000011605 */
[----:B------:R-:W-:-:S02]  /*0800*/  PLOP3.LUT P0, PT, P0, P1, PT, 0xf8, 0x8f ;  /* 0x00000000008f781c */ /* 0x000fc40000703f70 */
[----:B------:R-:W-:Y:S02]  /*0810*/  SHF.R.U32.HI R10, RZ, 0x1, R8 ;  /* 0x00000001ff0a7819 */ /* 0x000fe40000011608 */
[----:B------:R-:W-:-:S04]  /*0820*/  SEL R3, RZ, 0x1, !P0 ;  /* 0x00000001ff037807 */ /* 0x000fc80004000000 */
[----:B------:R-:W-:-:S04]  /*0830*/  LOP3.LUT R3, R3, 0x1, R10, 0xf8, !PT ;  /* 0x0000000103037812 */ /* 0x000fc800078ef80a */
[----:B------:R-:W-:-:S05]  /*0840*/  LOP3.LUT R3, R3, R8, RZ, 0xc0, !PT ;  /* 0x0000000803037212 */ /* 0x000fca00078ec0ff */
[----:B------:R-:W-:-:S05]  /*0850*/  IMAD.IADD R3, R10, 0x1, R3 ;  /* 0x000000010a037824 */ /* 0x000fca00078e0203 */
[----:B------:R-:W-:Y:S01]  /*0860*/  LOP3.LUT R0, R3, R0, RZ, 0xfc, !PT ;  /* 0x0000000003007212 */ /* 0x000fe200078efcff */
[----:B------:R-:W-:Y:S06]  /*0870*/  BRA `(.L_x_11) ;  /* 0x0000000000107947 */ /* 0x000fec0003800000 */
.L_x_10:
[----:B------:R-:W-:-:S04]  /*0880*/  LOP3.LUT R0, R0, 0x80000000, RZ, 0xc0, !PT ;  /* 0x8000000000007812 */ /* 0x000fc800078ec0ff */
[----:B------:R-:W-:Y:S01]  /*0890*/  LOP3.LUT R0, R0, 0x7f800000, RZ, 0xfc, !PT ;  /* 0x7f80000000007812 */ /* 0x000fe200078efcff */
[----:B------:R-:W-:Y:S06]  /*08a0*/  BRA `(.L_x_11) ;  /* 0x0000000000047947 */ /* 0x000fec0003800000 */
.L_x_9:
[----:B------:R-:W-:-:S07]  /*08b0*/  LEA R0, R7, R0, 0x17 ;  /* 0x0000000007007211 */ /* 0x000fce00078eb8ff */
.L_x_11:
[----:B------:R-:W-:Y:S05]  /*08c0*/  BSYNC.RECONVERGENT B2 ;  /* 0x0000000000027941 */ /* 0x000fea0003800200 */
.L_x_8:
[----:B------:R-:W-:Y:S05]  /*08d0*/  BRA `(.L_x_12) ;  /* 0x0000000000207947 */ /* 0x000fea0003800000 */
.L_x_7:
[----:B------:R-:W-:-:S04]  /*08e0*/  LOP3.LUT R0, R13, 0x80000000, R3, 0x48, !PT ;  /* 0x800000000d007812 */ /* 0x000fc800078e4803 */
[----:B------:R-:W-:Y:S01]  /*08f0*/  LOP3.LUT R0, R0, 0x7f800000, RZ, 0xfc, !PT ;  /* 0x7f80000000007812 */ /* 0x000fe200078efcff */
[----:B------:R-:W-:Y:S06]  /*0900*/  BRA `(.L_x_12) ;  /* 0x0000000000147947 */ /* 0x000fec0003800000 */
.L_x_6:
[----:B------:R-:W-:Y:S01]  /*0910*/  LOP3.LUT R0, R13, 0x80000000, R3, 0x48, !PT ;  /* 0x800000000d007812 */ /* 0x000fe200078e4803 */
[----:B------:R-:W-:Y:S06]  /*0920*/  BRA `(.L_x_12) ;  /* 0x00000000000c7947 */ /* 0x000fec0003800000 */
.L_x_5:
[----:B------:R-:W0:Y:S01]  /*0930*/  MUFU.RSQ R0, -QNAN ;  /* 0xffc0000000007908 */ /* 0x000e220000001400 */
[----:B------:R-:W-:Y:S05]  /*0940*/  BRA `(.L_x_12) ;  /* 0x0000000000047947 */ /* 0x000fea0003800000 */
.L_x_4:
[----:B------:R-:W-:-:S07]  /*0950*/  FADD.FTZ R0, R3, R0 ;  /* 0x0000000003007221 */ /* 0x000fce0000010000 */
.L_x_12:
[----:B------:R-:W-:Y:S05]  /*0960*/  BSYNC.RECONVERGENT B1 ;  /* 0x0000000000017941 */ /* 0x000fea0003800200 */
.L_x_2:
[----:B------:R-:W-:-:S04]  /*0970*/  IMAD.MOV.U32 R7, RZ, RZ, 0x0 ;  /* 0x00000000ff077424 */ /* 0x000fc800078e00ff */
[----:B0-----:R-:W-:Y:S05]  /*0980*/  RET.REL.NODEC R6 `(_Z4calcPfS_S_S_S_) ;  /* 0xfffffff4069c7950 */ /* 0x001fea0003c3ffff */
.L_x_13:
[----:B------:R-:W-:-:S00]  /*0990*/  BRA `(.L_x_13) ;  /* 0xfffffffc00fc7947 */ /* 0x000fc0000383ffff */
[----:B------:R-:W-:-:S00]  /*09a0*/  NOP ;  /* 0x0000000000007918 */ /* 0x000fc00000000000 */
        /* <DEDUP_REMOVED lines=13> */
.L_x_14:


//--------------------- .nv.shared.reserved.0     --------------------------
	.section	.nv.shared.reserved.0,"aw",@nobits
	.weak		__nv_reservedSMEM_offset_0_alias
	.size		__nv_reservedSMEM_offset_0_alias, 0, 64
	.other		__nv_reservedSMEM_offset_0_alias,@"STO_CUDA_RESERVED_SHARED STV_DEFAULT"
__nv_reservedSMEM_offset_0_alias:
	.zero		0
	.zero		64


//--------------------- .nv.constant0._Z4calcPfS_S_S_S_ --------------------------
	.section	.nv.constant0._Z4calcPfS_S_S_S_,"a",@progbits
	.sectionflags	@""
	.align	4
.nv.constant0._Z4calcPfS_S_S_S_:
	.zero		936


//--------------------- SYMBOLS --------------------------

	.type		.nv.reservedSmem.offset0,@object
	.size		.nv.reservedSmem.offset0,0x4
